	.headerflags	@"EF_CUDA_TEXMODE_UNIFIED EF_CUDA_64BIT_ADDRESS EF_CUDA_ACCELERATORS EF_CUDA_SM90 EF_CUDA_VIRTUAL_SM(EF_CUDA_SM90)"
	.elftype	@"ET_EXEC"


//--------------------- .nv.info                  --------------------------
	.section	.nv.info,"",@"SHT_CUDA_INFO"
	.align	4


	//----- nvinfo : EIATTR_REGCOUNT
	.align		4
        /*0000*/ 	.byte	0x04, 0x2f
        /*0002*/ 	.short	(.L_2 - .L_1)
	.align		4
.L_1:
        /*0004*/ 	.word	index@(triton_poi_fused__native_batch_norm_legit_leaky_relu_14)
        /*0008*/ 	.word	0x00000020


	//----- nvinfo : EIATTR_MIN_STACK_SIZE
	.align		4
.L_2:
        /*000c*/ 	.byte	0x04, 0x12
        /*000e*/ 	.short	(.L_4 - .L_3)
	.align		4
.L_3:
        /*0010*/ 	.word	index@(triton_poi_fused__native_batch_norm_legit_leaky_relu_14)
        /*0014*/ 	.word	0x00000000


	//----- nvinfo : EIATTR_FRAME_SIZE
	.align		4
.L_4:
        /*0018*/ 	.byte	0x04, 0x11
        /*001a*/ 	.short	(.L_6 - .L_5)
	.align		4
.L_5:
        /*001c*/ 	.word	index@(triton_poi_fused__native_batch_norm_legit_leaky_relu_14)
        /*0020*/ 	.word	0x00000000


	//----- nvinfo : EIATTR_MIN_STACK_SIZE
	.align		4
.L_6:
        /*0024*/ 	.byte	0x04, 0x12
        /*0026*/ 	.short	(.L_8 - .L_7)
	.align		4
.L_7:
        /*0028*/ 	.word	index@(triton_poi_fused__native_batch_norm_legit_leaky_relu_14)
        /*002c*/ 	.word	0x00000000
.L_8:


//--------------------- .nv.info.triton_poi_fused__native_batch_norm_legit_leaky_relu_14 --------------------------
	.section	.nv.info.triton_poi_fused__native_batch_norm_legit_leaky_relu_14,"",@"SHT_CUDA_INFO"
	.sectionflags	@""
	.align	4


	//----- nvinfo : EIATTR_CUDA_API_VERSION
	.align		4
        /*0000*/ 	.byte	0x04, 0x37
        /*0002*/ 	.short	(.L_10 - .L_9)
.L_9:
        /*0004*/ 	.word	0x0000007c


	//----- nvinfo : EIATTR_KPARAM_INFO
	.align		4
.L_10:
        /*0008*/ 	.byte	0x04, 0x17
        /*000a*/ 	.short	(.L_12 - .L_11)
.L_11:
        /*000c*/ 	.word	0x00000000
        /*0010*/ 	.short	0x0007
        /*0012*/ 	.short	0x0034
        /*0014*/ 	.byte	0x00, 0xf0, 0x11, 0x00


	//----- nvinfo : EIATTR_KPARAM_INFO
	.align		4
.L_12:
        /*0018*/ 	.byte	0x04, 0x17
        /*001a*/ 	.short	(.L_14 - .L_13)
.L_13:
        /*001c*/ 	.word	0x00000000
        /*0020*/ 	.short	0x0006
        /*0022*/ 	.short	0x0030
        /*0024*/ 	.byte	0x00, 0xf0, 0x11, 0x00


	//----- nvinfo : EIATTR_KPARAM_INFO
	.align		4
.L_14:
        /*0028*/ 	.byte	0x04, 0x17
        /*002a*/ 	.short	(.L_16 - .L_15)
.L_15:
        /*002c*/ 	.word	0x00000000
        /*0030*/ 	.short	0x0005
        /*0032*/ 	.short	0x0028
        /*0034*/ 	.byte	0x00, 0xf4, 0x21, 0x00


	//----- nvinfo : EIATTR_KPARAM_INFO
	.align		4
.L_16:
        /*0038*/ 	.byte	0x04, 0x17
        /*003a*/ 	.short	(.L_18 - .L_17)
.L_17:
        /*003c*/ 	.word	0x00000000
        /*0040*/ 	.short	0x0004
        /*0042*/ 	.short	0x0020
        /*0044*/ 	.byte	0x00, 0xf4, 0x21, 0x00


	//----- nvinfo : EIATTR_KPARAM_INFO
	.align		4
.L_18:
        /*0048*/ 	.byte	0x04, 0x17
        /*004a*/ 	.short	(.L_20 - .L_19)
.L_19:
        /*004c*/ 	.word	0x00000000
        /*0050*/ 	.short	0x0003
        /*0052*/ 	.short	0x0018
        /*0054*/ 	.byte	0x00, 0xf4, 0x21, 0x00


	//----- nvinfo : EIATTR_KPARAM_INFO
	.align		4
.L_20:
        /*0058*/ 	.byte	0x04, 0x17
        /*005a*/ 	.short	(.L_22 - .L_21)
.L_21:
        /*005c*/ 	.word	0x00000000
        /*0060*/ 	.short	0x0002
        /*0062*/ 	.short	0x0010
        /*0064*/ 	.byte	0x00, 0xf4, 0x21, 0x00


	//----- nvinfo : EIATTR_KPARAM_INFO
	.align		4
.L_22:
        /*0068*/ 	.byte	0x04, 0x17
        /*006a*/ 	.short	(.L_24 - .L_23)
.L_23:
        /*006c*/ 	.word	0x00000000
        /*0070*/ 	.short	0x0001
        /*0072*/ 	.short	0x0008
        /*0074*/ 	.byte	0x00, 0xf4, 0x21, 0x00


	//----- nvinfo : EIATTR_KPARAM_INFO
	.align		4
.L_24:
        /*0078*/ 	.byte	0x04, 0x17
        /*007a*/ 	.short	(.L_26 - .L_25)
.L_25:
        /*007c*/ 	.word	0x00000000
        /*0080*/ 	.short	0x0000
        /*0082*/ 	.short	0x0000
        /*0084*/ 	.byte	0x00, 0xf4, 0x21, 0x00


	//----- nvinfo : EIATTR_SPARSE_MMA_MASK
	.align		4
.L_26:
        /*0088*/ 	.byte	0x03, 0x50
        /*008a*/ 	.short	0x0000


	//----- nvinfo : EIATTR_MAXREG_COUNT
	.align		4
        /*008c*/ 	.byte	0x03, 0x1b
        /*008e*/ 	.short	0x00ff


	//----- nvinfo : EIATTR_EXIT_INSTR_OFFSETS
	.align		4
        /*0090*/ 	.byte	0x04, 0x1c
        /*0092*/ 	.short	(.L_28 - .L_27)


	//   ....[0]....
.L_27:
        /*0094*/ 	.word	0x000008b0


	//   ....[1]....
        /*0098*/ 	.word	0x00000900


	//----- nvinfo : EIATTR_REQNTID
	.align		4
.L_28:
        /*009c*/ 	.byte	0x04, 0x10
        /*009e*/ 	.short	(.L_30 - .L_29)
.L_29:
        /*00a0*/ 	.word	0x00000080
        /*00a4*/ 	.word	0x00000001
        /*00a8*/ 	.word	0x00000001


	//----- nvinfo : EIATTR_CBANK_PARAM_SIZE
	.align		4
.L_30:
        /*00ac*/ 	.byte	0x03, 0x19
        /*00ae*/ 	.short	0x0038


	//----- nvinfo : EIATTR_PARAM_CBANK
	.align		4
        /*00b0*/ 	.byte	0x04, 0x0a
        /*00b2*/ 	.short	(.L_32 - .L_31)
	.align		4
.L_31:
        /*00b4*/ 	.word	index@(.nv.constant0.triton_poi_fused__native_batch_norm_legit_leaky_relu_14)
        /*00b8*/ 	.short	0x0210
        /*00ba*/ 	.short	0x0038


	//----- nvinfo : EIATTR_SW_WAR
	.align		4
.L_32:
        /*00bc*/ 	.byte	0x04, 0x36
        /*00be*/ 	.short	(.L_34 - .L_33)
.L_33:
        /*00c0*/ 	.word	0x00000008
.L_34:


//--------------------- .nv.callgraph             --------------------------
	.section	.nv.callgraph,"",@"SHT_CUDA_CALLGRAPH"
	.align	4
	.sectionentsize	8
	.align		4
        /*0000*/ 	.word	0x00000000
	.align		4
        /*0004*/ 	.word	0xffffffff
	.align		4
        /*0008*/ 	.word	0x00000000
	.align		4
        /*000c*/ 	.word	0xfffffffe
	.align		4
        /*0010*/ 	.word	0x00000000
	.align		4
        /*0014*/ 	.word	0xfffffffd
	.align		4
        /*0018*/ 	.word	0x00000000
	.align		4
        /*001c*/ 	.word	0xfffffffc


//--------------------- .nv.constant4             --------------------------
	.section	.nv.constant4,"a",@progbits
	.align	8
	.align		8
.nv.constant4:
        /*0000*/ 	.dword	_$_str


//--------------------- .text.triton_poi_fused__native_batch_norm_legit_leaky_relu_14 --------------------------
	.section	.text.triton_poi_fused__native_batch_norm_legit_leaky_relu_14,"ax",@progbits
	.sectionflags	@"SHF_BARRIERS=1"
	.align	128
        .global         triton_poi_fused__native_batch_norm_legit_leaky_relu_14
        .type           triton_poi_fused__native_batch_norm_legit_leaky_relu_14,@function
        .size           triton_poi_fused__native_batch_norm_legit_leaky_relu_14,(.L_x_1 - triton_poi_fused__native_batch_norm_legit_leaky_relu_14)
        .other          triton_poi_fused__native_batch_norm_legit_leaky_relu_14,@"STO_CUDA_ENTRY STV_DEFAULT"
triton_poi_fused__native_batch_norm_legit_leaky_relu_14:
.text.triton_poi_fused__native_batch_norm_legit_leaky_relu_14:
[----:B------:R-:W0:Y:S01]  /*0000*/  LDC R1, c[0x0][0x28] ;  /* 0x00000a00ff017b82 */ /* 0x000e220000000800 */
[----:B------:R-:W1:Y:S07]  /*0010*/  S2R R2, SR_CTAID.X ;  /* 0x0000000000027919 */ /* 0x000e6e0000002500 */
[----:B------:R-:W2:Y:S01]  /*0020*/  LDC.64 R28, c[0x0][0x210] ;  /* 0x00008400ff1c7b82 */ /* 0x000ea20000000a00 */
[----:B------:R-:W-:Y:S02]  /*0030*/  CS2R R8, SRZ ;  /* 0x0000000000087805 */ /* 0x000fe4000001ff00 */
[----:B------:R-:W-:Y:S01]  /*0040*/  CS2R R10, SRZ ;  /* 0x00000000000a7805 */ /* 0x000fe2000001ff00 */
[----:B------:R-:W3:Y:S01]  /*0050*/  S2R R0, SR_TID.X ;  /* 0x0000000000007919 */ /* 0x000ee20000002100 */
[----:B------:R-:W-:-:S02]  /*0060*/  CS2R R12, SRZ ;  /* 0x00000000000c7805 */ /* 0x000fc4000001ff00 */
[----:B------:R-:W-:Y:S01]  /*0070*/  CS2R R14, SRZ ;  /* 0x00000000000e7805 */ /* 0x000fe2000001ff00 */
[----:B------:R-:W-:Y:S01]  /*0080*/  ULDC.64 UR6, c[0x0][0x208] ;  /* 0x0000820000067ab9 */ /* 0x000fe20000000a00 */
[----:B------:R-:W4:Y:S01]  /*0090*/  S2R R3, SR_CTAID.Y ;  /* 0x0000000000037919 */ /* 0x000f220000002600 */
[----:B------:R-:W5:Y:S08]  /*00a0*/  LDC.64 R16, c[0x0][0x218] ;  /* 0x00008600ff107b82 */ /* 0x000f700000000a00 */
[----:B------:R-:W2:Y:S01]  /*00b0*/  LDC.64 R20, c[0x0][0x220] ;  /* 0x00008800ff147b82 */ /* 0x000ea20000000a00 */
[----:B-1----:R-:W-:Y:S01]  /*00c0*/  SHF.R.S32.HI R5, RZ, 0x1d, R2 ;  /* 0x0000001dff057819 */ /* 0x002fe20000011402 */
[----:B------:R-:W-:-:S03]  /*00d0*/  IMAD.SHL.U32 R2, R2, 0x4, RZ ;  /* 0x0000000402027824 */ /* 0x000fc600078e00ff */
[----:B------:R-:W-:Y:S01]  /*00e0*/  SGXT R5, R5, 0x1 ;  /* 0x000000010505781a */ /* 0x000fe20000000200 */
[----:B-----5:R-:W-:Y:S01]  /*00f0*/  IMAD.WIDE R24, R2, 0x4, R16 ;  /* 0x0000000402187825 */ /* 0x020fe200078e0210 */
[----:B---3--:R-:W-:Y:S02]  /*0100*/  LOP3.LUT R4, R0, 0x7f, RZ, 0xc0, !PT ;  /* 0x0000007f00047812 */ /* 0x008fe400078ec0ff */
[----:B------:R-:W-:Y:S02]  /*0110*/  LEA.HI R5, R5, R2, RZ, 0x8 ;  /* 0x0000000205057211 */ /* 0x000fe400078f40ff */
[----:B----4-:R-:W-:Y:S02]  /*0120*/  PRMT R4, R4, 0x6540, R3 ;  /* 0x0000654004047816 */ /* 0x010fe40000000003 */
[C---:B------:R-:W-:Y:S01]  /*0130*/  LOP3.LUT R23, R5.reuse, 0xffffff00, RZ, 0xc0, !PT ;  /* 0xffffff0005177812 */ /* 0x040fe200078ec0ff */
[----:B------:R-:W-:Y:S01]  /*0140*/  IMAD.SHL.U32 R6, R5, 0x100, RZ ;  /* 0x0000010005067824 */ /* 0x000fe200078e00ff */
[----:B------:R-:W-:-:S02]  /*0150*/  LOP3.LUT R5, R4, 0x80, RZ, 0xfc, !PT ;  /* 0x0000008004057812 */ /* 0x000fc400078efcff */
[----:B------:R-:W-:Y:S02]  /*0160*/  IADD3 R23, R2, -R23, RZ ;  /* 0x8000001702177210 */ /* 0x000fe40007ffe0ff */
[----:B------:R-:W-:Y:S02]  /*0170*/  LOP3.LUT R6, R6, 0xffff0000, RZ, 0xc0, !PT ;  /* 0xffff000006067812 */ /* 0x000fe400078ec0ff */
[----:B------:R-:W-:-:S03]  /*0180*/  ISETP.GE.AND P2, PT, R2, 0x400, PT ;  /* 0x000004000200780c */ /* 0x000fc60003f46270 */
[----:B------:R-:W-:Y:S01]  /*0190*/  IMAD.IADD R6, R6, 0x1, R23 ;  /* 0x0000000106067824 */ /* 0x000fe200078e0217 */
[C---:B------:R-:W-:Y:S02]  /*01a0*/  ISETP.LT.AND P0, PT, R4.reuse, 0x100, !P2 ;  /* 0x000001000400780c */ /* 0x040fe40005701270 */
[C---:B------:R-:W-:Y:S01]  /*01b0*/  ISETP.LT.AND P1, PT, R5.reuse, 0x100, !P2 ;  /* 0x000001000500780c */ /* 0x040fe20005721270 */
[----:B------:R-:W-:Y:S01]  /*01c0*/  IMAD R27, R4, 0x100, R6 ;  /* 0x00000100041b7824 */ /* 0x000fe200078e0206 */
[----:B------:R-:W-:Y:S02]  /*01d0*/  LEA R7, R5, R6, 0x8 ;  /* 0x0000000605077211 */ /* 0x000fe400078e40ff */
[----:B------:R-:W-:Y:S01]  /*01e0*/  CS2R R4, SRZ ;  /* 0x0000000000047805 */ /* 0x000fe2000001ff00 */
[--C-:B--2---:R-:W-:Y:S01]  /*01f0*/  IMAD.WIDE R26, R27, 0x4, R28.reuse ;  /* 0x000000041b1a7825 */ /* 0x104fe200078e021c */
[----:B------:R-:W-:Y:S02]  /*0200*/  CS2R R16, SRZ ;  /* 0x0000000000107805 */ /* 0x000fe4000001ff00 */
[----:B------:R-:W-:Y:S01]  /*0210*/  CS2R R18, SRZ ;  /* 0x0000000000127805 */ /* 0x000fe2000001ff00 */
[----:B------:R1:W2:Y:S01]  /*0220*/  @!P2 LDG.E.EL.128 R12, desc[UR6][R24.64] ;  /* 0x00000006180ca981 */ /* 0x0002a2000c2e1d00 */
[----:B------:R-:W-:Y:S01]  /*0230*/  IMAD.WIDE R28, R7, 0x4, R28 ;  /* 0x00000004071c7825 */ /* 0x000fe200078e021c */
[----:B------:R-:W-:-:S03]  /*0240*/  CS2R R6, SRZ ;  /* 0x0000000000067805 */ /* 0x000fc6000001ff00 */
[----:B0-----:R-:W-:Y:S01]  /*0250*/  IMAD.WIDE R20, R2, 0x4, R20 ;  /* 0x0000000402147825 */ /* 0x001fe200078e0214 */
[----:B------:R-:W2:Y:S04]  /*0260*/  @P1 LDG.E.EL.128 R8, desc[UR6][R28.64] ;  /* 0x000000061c081981 */ /* 0x000ea8000c2e1d00 */
[----:B------:R-:W3:Y:S01]  /*0270*/  @P0 LDG.E.EL.128 R4, desc[UR6][R26.64] ;  /* 0x000000061a040981 */ /* 0x000ee2000c2e1d00 */
[----:B-1----:R-:W0:Y:S03]  /*0280*/  LDC.64 R24, c[0x0][0x228] ;  /* 0x00008a00ff187b82 */ /* 0x002e260000000a00 */
[----:B------:R1:W4:Y:S05]  /*0290*/  @!P2 LDG.E.EL.128 R16, desc[UR6][R20.64] ;  /* 0x000000061410a981 */ /* 0x00032a000c2e1d00 */
[----:B-1----:R-:W1:Y:S01]  /*02a0*/  LDC.64 R20, c[0x0][0x230] ;  /* 0x00008c00ff147b82 */ /* 0x002e620000000a00 */
[----:B------:R-:W-:-:S02]  /*02b0*/  IMAD.MOV.U32 R22, RZ, RZ, 0x3b800000 ;  /* 0x3b800000ff167424 */ /* 0x000fc400078e00ff */
[----:B0-----:R-:W-:-:S04]  /*02c0*/  IMAD.WIDE R28, R2, 0x4, R24 ;  /* 0x00000004021c7825 */ /* 0x001fc800078e0218 */
[----:B-1----:R-:W-:Y:S01]  /*02d0*/  IMAD.WIDE R24, R23, 0x4, R20 ;  /* 0x0000000417187825 */ /* 0x002fe200078e0214 */
[----:B------:R-:W-:-:S03]  /*02e0*/  CS2R R20, SRZ ;  /* 0x0000000000147805 */ /* 0x000fc6000001ff00 */
[C---:B--2---:R-:W-:Y:S01]  /*02f0*/  FADD R8, -R12.reuse, R8 ;  /* 0x000000080c087221 */ /* 0x044fe20000000100 */
[----:B------:R-:W-:Y:S01]  /*0300*/  FADD R9, -R13, R9 ;  /* 0x000000090d097221 */ /* 0x000fe20000000100 */
[----:B------:R-:W-:Y:S01]  /*0310*/  FADD R11, -R15, R11 ;  /* 0x0000000b0f0b7221 */ /* 0x000fe20000000100 */
[----:B---3--:R-:W-:Y:S01]  /*0320*/  FADD R4, -R12, R4 ;  /* 0x000000040c047221 */ /* 0x008fe20000000100 */
[----:B------:R-:W-:Y:S01]  /*0330*/  FADD R5, -R13, R5 ;  /* 0x000000050d057221 */ /* 0x000fe20000000100 */
[----:B------:R-:W-:Y:S01]  /*0340*/  FADD R7, -R15, R7 ;  /* 0x000000070f077221 */ /* 0x000fe20000000100 */
[-C--:B----4-:R-:W-:Y:S01]  /*0350*/  FFMA R12, R16, R22.reuse, 9.9999997473787516356e-06 ;  /* 0x3727c5ac100c7423 */ /* 0x090fe20000000016 */
[-C--:B------:R-:W-:Y:S01]  /*0360*/  FFMA R13, R17, R22.reuse, 9.9999997473787516356e-06 ;  /* 0x3727c5ac110d7423 */ /* 0x080fe20000000016 */
[-C--:B------:R-:W-:Y:S01]  /*0370*/  FFMA R15, R18, R22.reuse, 9.9999997473787516356e-06 ;  /* 0x3727c5ac120f7423 */ /* 0x080fe20000000016 */
[----:B------:R-:W-:Y:S01]  /*0380*/  FFMA R26, R19, R22, 9.9999997473787516356e-06 ;  /* 0x3727c5ac131a7423 */ /* 0x000fe20000000016 */
[----:B------:R-:W-:-:S02]  /*0390*/  CS2R R16, SRZ ;  /* 0x0000000000107805 */ /* 0x000fc4000001ff00 */
[----:B------:R-:W-:Y:S02]  /*03a0*/  CS2R R18, SRZ ;  /* 0x0000000000127805 */ /* 0x000fe4000001ff00 */
[----:B------:R-:W-:-:S04]  /*03b0*/  CS2R R22, SRZ ;  /* 0x0000000000167805 */ /* 0x000fc8000001ff00 */
[----:B------:R0:W2:Y:S04]  /*03c0*/  @!P2 LDG.E.EL.128 R16, desc[UR6][R28.64] ;  /* 0x000000061c10a981 */ /* 0x0000a8000c2e1d00 */
[----:B------:R1:W2:Y:S01]  /*03d0*/  @!P2 LDG.E.EL.128 R20, desc[UR6][R24.64] ;  /* 0x000000061814a981 */ /* 0x0002a2000c2e1d00 */
[----:B------:R-:W3:Y:S08]  /*03e0*/  MUFU.RSQ R26, R26 ;  /* 0x0000001a001a7308 */ /* 0x000ef00000001400 */
[----:B------:R-:W4:Y:S08]  /*03f0*/  MUFU.RSQ R15, R15 ;  /* 0x0000000f000f7308 */ /* 0x000f300000001400 */
[----:B------:R-:W-:Y:S01]  /*0400*/  MUFU.RSQ R27, R12 ;  /* 0x0000000c001b7308 */ /* 0x000fe20000001400 */
[----:B---3--:R-:W-:Y:S01]  /*0410*/  FMUL R7, R26, R7 ;  /* 0x000000071a077220 */ /* 0x008fe20000400000 */
[C---:B0-----:R-:W-:Y:S01]  /*0420*/  FADD R28, -R14.reuse, R10 ;  /* 0x0000000a0e1c7221 */ /* 0x041fe20000000100 */
[----:B------:R-:W-:Y:S01]  /*0430*/  FADD R14, -R14, R6 ;  /* 0x000000060e0e7221 */ /* 0x000fe20000000100 */
[----:B------:R-:W-:-:S02]  /*0440*/  FMUL R10, R26, R11 ;  /* 0x0000000b1a0a7220 */ /* 0x000fc40000400000 */
[----:B----4-:R-:W-:Y:S02]  /*0450*/  FMUL R11, R15, R28 ;  /* 0x0000001c0f0b7220 */ /* 0x010fe40000400000 */
[----:B------:R-:W0:Y:S01]  /*0460*/  MUFU.RSQ R13, R13 ;  /* 0x0000000d000d7308 */ /* 0x000e220000001400 */
[----:B------:R-:W3:Y:S01]  /*0470*/  S2UR UR5, SR_CgaCtaId ;  /* 0x00000000000579c3 */ /* 0x000ee20000008800 */
[C---:B0-----:R-:W-:Y:S01]  /*0480*/  FMUL R12, R13.reuse, R9 ;  /* 0x000000090d0c7220 */ /* 0x041fe20000400000 */
[----:B-1----:R-:W-:Y:S01]  /*0490*/  FMUL R24, R13, R5 ;  /* 0x000000050d187220 */ /* 0x002fe20000400000 */
[----:B------:R-:W-:Y:S01]  /*04a0*/  UMOV UR4, 0x400 ;  /* 0x0000040000047882 */ /* 0x000fe20000000000 */
[C---:B------:R-:W-:Y:S01]  /*04b0*/  LOP3.LUT R5, R0.reuse, 0x7f, RZ, 0xc0, !PT ;  /* 0x0000007f00057812 */ /* 0x040fe200078ec0ff */
[----:B---3--:R-:W-:Y:S01]  /*04c0*/  UPRMT UR4, UR5, 0x654, UR4 ;  /* 0x0000065405047896 */ /* 0x008fe20008000004 */
[----:B------:R-:W-:Y:S01]  /*04d0*/  SHF.L.U32 R13, R0, 0x2, RZ ;  /* 0x00000002000d7819 */ /* 0x000fe200000006ff */
[----:B--2---:R-:W-:Y:S01]  /*04e0*/  FFMA R6, R7, R19, R23 ;  /* 0x0000001307067223 */ /* 0x004fe20000000017 */
[----:B------:R-:W-:Y:S01]  /*04f0*/  FMUL R7, R15, R14 ;  /* 0x0000000e0f077220 */ /* 0x000fe20000400000 */
[----:B------:R-:W-:-:S04]  /*0500*/  FMUL R15, R27, R8 ;  /* 0x000000081b0f7220 */ /* 0x000fc80000400000 */
[----:B------:R-:W-:Y:S01]  /*0510*/  FFMA R8, R15, R16, R20 ;  /* 0x000000100f087223 */ /* 0x000fe20000000014 */
[----:B------:R-:W-:-:S04]  /*0520*/  FSETP.GT.AND P3, PT, R6, RZ, PT ;  /* 0x000000ff0600720b */ /* 0x000fc80003f64000 */
[----:B------:R-:W-:Y:S01]  /*0530*/  FSETP.GT.AND P0, PT, R8, RZ, PT ;  /* 0x000000ff0800720b */ /* 0x000fe20003f04000 */
[----:B------:R-:W-:Y:S01]  /*0540*/  FMUL R27, R27, R4 ;  /* 0x000000041b1b7220 */ /* 0x000fe20000400000 */
[-CC-:B------:R-:W-:Y:S01]  /*0550*/  FFMA R14, R11, R18.reuse, R22.reuse ;  /* 0x000000120b0e7223 */ /* 0x180fe20000000016 */
[----:B------:R-:W-:Y:S01]  /*0560*/  FFMA R18, R7, R18, R22 ;  /* 0x0000001207127223 */ /* 0x000fe20000000016 */
[-CC-:B------:R-:W-:Y:S01]  /*0570*/  FFMA R12, R12, R17.reuse, R21.reuse ;  /* 0x000000110c0c7223 */ /* 0x180fe20000000015 */
[----:B------:R-:W-:Y:S01]  /*0580*/  FFMA R24, R24, R17, R21 ;  /* 0x0000001118187223 */ /* 0x000fe20000000015 */
[----:B------:R-:W-:Y:S01]  /*0590*/  FFMA R22, R10, R19, R23 ;  /* 0x000000130a167223 */ /* 0x000fe20000000017 */
[----:B------:R-:W-:Y:S01]  /*05a0*/  FFMA R16, R27, R16, R20 ;  /* 0x000000101b107223 */ /* 0x000fe20000000014 */
[----:B------:R-:W-:Y:S01]  /*05b0*/  FSETP.GT.AND P2, PT, R14, RZ, PT ;  /* 0x000000ff0e00720b */ /* 0x000fe20003f44000 */
[----:B------:R-:W-:Y:S01]  /*05c0*/  @!P3 FMUL R6, R6, 0.20000000298023223877 ;  /* 0x3e4ccccd0606b820 */ /* 0x000fe20000400000 */
[----:B------:R-:W-:-:S02]  /*05d0*/  FSETP.GT.AND P1, PT, R12, RZ, PT ;  /* 0x000000ff0c00720b */ /* 0x000fc40003f24000 */
[----:B------:R-:W-:Y:S01]  /*05e0*/  FSETP.GT.AND P5, PT, R18, RZ, PT ;  /* 0x000000ff1200720b */ /* 0x000fe20003fa4000 */
[----:B------:R-:W-:Y:S01]  /*05f0*/  @!P0 FMUL R8, R8, 0.20000000298023223877 ;  /* 0x3e4ccccd08088820 */ /* 0x000fe20000400000 */
[----:B------:R-:W-:Y:S02]  /*0600*/  FSETP.GT.AND P4, PT, R24, RZ, PT ;  /* 0x000000ff1800720b */ /* 0x000fe40003f84000 */
[----:B------:R-:W-:Y:S02]  /*0610*/  FSETP.GT.AND P3, PT, R22, RZ, PT ;  /* 0x000000ff1600720b */ /* 0x000fe40003f64000 */
[----:B------:R-:W-:Y:S02]  /*0620*/  FSETP.GT.AND P0, PT, R16, RZ, PT ;  /* 0x000000ff1000720b */ /* 0x000fe40003f04000 */
[----:B------:R-:W-:Y:S01]  /*0630*/  LEA R11, R5, UR4, 0x2 ;  /* 0x00000004050b7c11 */ /* 0x000fe2000f8e10ff */
[----:B------:R-:W-:Y:S02]  /*0640*/  @!P2 FMUL R14, R14, 0.20000000298023223877 ;  /* 0x3e4ccccd0e0ea820 */ /* 0x000fe40000400000 */
[----:B------:R-:W-:-:S02]  /*0650*/  @!P1 FMUL R12, R12, 0.20000000298023223877 ;  /* 0x3e4ccccd0c0c9820 */ /* 0x000fc40000400000 */
[----:B------:R-:W-:Y:S02]  /*0660*/  @!P5 FMUL R18, R18, 0.20000000298023223877 ;  /* 0x3e4ccccd1212d820 */ /* 0x000fe40000400000 */
[----:B------:R-:W-:Y:S02]  /*0670*/  @!P4 FMUL R24, R24, 0.20000000298023223877 ;  /* 0x3e4ccccd1818c820 */ /* 0x000fe40000400000 */
[----:B------:R-:W-:Y:S02]  /*0680*/  @!P3 FMUL R22, R22, 0.20000000298023223877 ;  /* 0x3e4ccccd1616b820 */ /* 0x000fe40000400000 */
[----:B------:R-:W-:Y:S01]  /*0690*/  @!P0 FMUL R16, R16, 0.20000000298023223877 ;  /* 0x3e4ccccd10108820 */ /* 0x000fe20000400000 */
[----:B------:R-:W-:Y:S04]  /*06a0*/  STS [R11+0xc30], R6 ;  /* 0x000c30060b007388 */ /* 0x000fe80000000800 */
[----:B------:R0:W-:Y:S04]  /*06b0*/  STS [R11+0x200], R8 ;  /* 0x000200080b007388 */ /* 0x0001e80000000800 */
[----:B------:R1:W-:Y:S04]  /*06c0*/  STS [R11+0x610], R12 ;  /* 0x0006100c0b007388 */ /* 0x0003e80000000800 */
[----:B------:R-:W-:Y:S01]  /*06d0*/  STS [R11+0xa20], R14 ;  /* 0x000a200e0b007388 */ /* 0x000fe20000000800 */
[----:B------:R-:W-:Y:S01]  /*06e0*/  SHF.R.U32.HI R4, RZ, 0x2, R0 ;  /* 0x00000002ff047819 */ /* 0x000fe20000011600 */
[----:B0-----:R-:W0:Y:S02]  /*06f0*/  LDC.64 R8, c[0x0][0x238] ;  /* 0x00008e00ff087b82 */ /* 0x001e240000000a00 */
[----:B------:R-:W-:Y:S04]  /*0700*/  STS [R11+0x820], R18 ;  /* 0x000820120b007388 */ /* 0x000fe80000000800 */
[----:B------:R-:W-:Y:S04]  /*0710*/  STS [R11+0x410], R24 ;  /* 0x000410180b007388 */ /* 0x000fe80000000800 */
[----:B------:R-:W-:Y:S04]  /*0720*/  STS [R11], R16 ;  /* 0x000000100b007388 */ /* 0x000fe80000000800 */
[----:B------:R2:W-:Y:S01]  /*0730*/  STS [R11+0xe30], R22 ;  /* 0x000e30160b007388 */ /* 0x0005e20000000800 */
[----:B------:R-:W-:-:S02]  /*0740*/  LOP3.LUT R4, R4, 0x10, RZ, 0xc0, !PT ;  /* 0x0000001004047812 */ /* 0x000fc400078ec0ff */
[----:B------:R-:W-:-:S03]  /*0750*/  LOP3.LUT R10, R13, 0x1fc, RZ, 0xc0, !PT ;  /* 0x000001fc0d0a7812 */ /* 0x000fc600078ec0ff */
[----:B------:R-:W-:-:S05]  /*0760*/  VIADD R5, R4, UR4 ;  /* 0x0000000404057c36 */ /* 0x000fca0008000000 */
[----:B------:R-:W-:Y:S01]  /*0770*/  LEA R5, R10, R5, 0x2 ;  /* 0x000000050a057211 */ /* 0x000fe200078e10ff */
[----:B------:R-:W-:Y:S01]  /*0780*/  BAR.SYNC.DEFER_BLOCKING 0x0 ;  /* 0x0000000000007b1d */ /* 0x000fe20000010000 */
[----:B-1----:R-:W-:Y:S02]  /*0790*/  SHF.R.U32.HI R12, RZ, 0x6, R0 ;  /* 0x00000006ff0c7819 */ /* 0x002fe40000011600 */
[----:B------:R-:W-:Y:S02]  /*07a0*/  LOP3.LUT R0, R13, 0xfc, RZ, 0xc0, !PT ;  /* 0x000000fc0d007812 */ /* 0x000fe400078ec0ff */
[----:B------:R-:W-:Y:S01]  /*07b0*/  SGXT.U32 R13, R12, 0x1 ;  /* 0x000000010c0d781a */ /* 0x000fe20000000000 */
[----:B------:R-:W1:Y:S01]  /*07c0*/  LDS.128 R4, [R5] ;  /* 0x0000000005047984 */ /* 0x000e620000000c00 */
[----:B------:R-:W-:Y:S02]  /*07d0*/  PRMT R12, R0, 0x6540, R3 ;  /* 0x00006540000c7816 */ /* 0x000fe40000000003 */
[----:B------:R-:W-:-:S02]  /*07e0*/  LOP3.LUT R0, R10, 0x200, RZ, 0xfc, !PT ;  /* 0x000002000a007812 */ /* 0x000fc400078efcff */
[----:B------:R-:W-:Y:S02]  /*07f0*/  LOP3.LUT R13, R13, R2, RZ, 0xfc, !PT ;  /* 0x000000020d0d7212 */ /* 0x000fe400078efcff */
[----:B------:R-:W-:Y:S02]  /*0800*/  ISETP.GE.AND P0, PT, R12, 0x100, PT ;  /* 0x000001000c00780c */ /* 0x000fe40003f06270 */
[----:B------:R-:W-:Y:S02]  /*0810*/  SHF.R.U32.HI R2, RZ, 0x4, R0 ;  /* 0x00000004ff027819 */ /* 0x000fe40000011600 */
[C---:B------:R-:W-:Y:S02]  /*0820*/  LOP3.LUT R0, R13.reuse, 0x2, RZ, 0xfc, !PT ;  /* 0x000000020d007812 */ /* 0x040fe400078efcff */
[C---:B------:R-:W-:Y:S02]  /*0830*/  ISETP.LT.AND P1, PT, R13.reuse, 0x400, !P0 ;  /* 0x000004000d00780c */ /* 0x040fe40004721270 */
[----:B------:R-:W-:Y:S01]  /*0840*/  ISETP.LT.AND P0, PT, R0, 0x400, !P0 ;  /* 0x000004000000780c */ /* 0x000fe20004701270 */
[----:B------:R-:W-:Y:S01]  /*0850*/  IMAD R3, R13, 0x100, R12 ;  /* 0x000001000d037824 */ /* 0x000fe200078e020c */
[----:B--2---:R-:W-:-:S03]  /*0860*/  LOP3.LUT R11, R2, 0x30, RZ, 0xc0, !PT ;  /* 0x00000030020b7812 */ /* 0x004fc600078ec0ff */
[----:B0-----:R-:W-:Y:S01]  /*0870*/  IMAD.WIDE R2, R3, 0x4, R8 ;  /* 0x0000000403027825 */ /* 0x001fe200078e0208 */
[----:B------:R-:W-:-:S05]  /*0880*/  IADD3 R11, R11, UR4, RZ ;  /* 0x000000040b0b7c10 */ /* 0x000fca000fffe0ff */
[----:B------:R-:W-:Y:S01]  /*0890*/  IMAD R11, R10, 0x4, R11 ;  /* 0x000000040a0b7824 */ /* 0x000fe200078e020b */
[----:B-1----:R0:W-:Y:S02]  /*08a0*/  @P1 STG.E.128 desc[UR6][R2.64], R4 ;  /* 0x0000000402001986 */ /* 0x0021e4000c101d06 */
[----:B0-----:R-:W-:Y:S05]  /*08b0*/  @!P0 EXIT ;  /* 0x000000000000894d */ /* 0x001fea0003800000 */
[----:B0-----:R-:W0:Y:S01]  /*08c0*/  LDS.128 R4, [R11+0x800] ;  /* 0x000800000b047984 */ /* 0x001e220000000c00 */
[----:B------:R-:W-:-:S05]  /*08d0*/  LEA R3, R0, R12, 0x8 ;  /* 0x0000000c00037211 */ /* 0x000fca00078e40ff */
[----:B------:R-:W-:-:S05]  /*08e0*/  IMAD.WIDE R8, R3, 0x4, R8 ;  /* 0x0000000403087825 */ /* 0x000fca00078e0208 */
[----:B0-----:R-:W-:Y:S01]  /*08f0*/  STG.E.128 desc[UR6][R8.64], R4 ;  /* 0x0000000408007986 */ /* 0x001fe2000c101d06 */
[----:B------:R-:W-:Y:S05]  /*0900*/  EXIT ;  /* 0x000000000000794d */ /* 0x000fea0003800000 */
.L_x_0:
[----:B------:R-:W-:-:S00]  /*0910*/  BRA `(.L_x_0) ;  /* 0xfffffffc00fc7947 */ /* 0x000fc0000383ffff */
[----:B------:R-:W-:-:S00]  /*0920*/  NOP ;  /* 0x0000000000007918 */ /* 0x000fc00000000000 */
        /* <DEDUP_REMOVED lines=13> */
.L_x_1:


//--------------------- .nv.global.init           --------------------------
	.section	.nv.global.init,"aw",@progbits
.nv.global.init:
	.type		_$_str,@object
	.size		_$_str,(.L_0 - _$_str)
_$_str:
        /*0000*/ 	.byte	0x5f, 0x5f, 0x43, 0x55, 0x44, 0x41, 0x5f, 0x46, 0x54, 0x5a, 0x00
.L_0:


//--------------------- .nv.shared.triton_poi_fused__native_batch_norm_legit_leaky_relu_14 --------------------------
	.section	.nv.shared.triton_poi_fused__native_batch_norm_legit_leaky_relu_14,"aw",@nobits
	.sectionflags	@""
	.align	16
	.zero		1024


//--------------------- .nv.constant0.triton_poi_fused__native_batch_norm_legit_leaky_relu_14 --------------------------
	.section	.nv.constant0.triton_poi_fused__native_batch_norm_legit_leaky_relu_14,"a",@progbits
	.sectionflags	@""
	.align	4
.nv.constant0.triton_poi_fused__native_batch_norm_legit_leaky_relu_14:
	.zero		584
